	.headerflags	@"EF_CUDA_TEXMODE_UNIFIED EF_CUDA_64BIT_ADDRESS EF_CUDA_ACCELERATORS EF_CUDA_SM90 EF_CUDA_VIRTUAL_SM(EF_CUDA_SM90)"
	.elftype	@"ET_EXEC"


//--------------------- .nv.info                  --------------------------
	.section	.nv.info,"",@"SHT_CUDA_INFO"
	.align	4


	//----- nvinfo : EIATTR_REGCOUNT
	.align		4
        /*0000*/ 	.byte	0x04, 0x2f
        /*0002*/ 	.short	(.L_1 - .L_0)
	.align		4
.L_0:
        /*0004*/ 	.word	index@(triton_poi_fused_convolution_relu_3)
        /*0008*/ 	.word	0x0000000c


	//----- nvinfo : EIATTR_MIN_STACK_SIZE
	.align		4
.L_1:
        /*000c*/ 	.byte	0x04, 0x12
        /*000e*/ 	.short	(.L_3 - .L_2)
	.align		4
.L_2:
        /*0010*/ 	.word	index@(triton_poi_fused_convolution_relu_3)
        /*0014*/ 	.word	0x00000000


	//----- nvinfo : EIATTR_FRAME_SIZE
	.align		4
.L_3:
        /*0018*/ 	.byte	0x04, 0x11
        /*001a*/ 	.short	(.L_5 - .L_4)
	.align		4
.L_4:
        /*001c*/ 	.word	index@(triton_poi_fused_convolution_relu_3)
        /*0020*/ 	.word	0x00000000


	//----- nvinfo : EIATTR_MIN_STACK_SIZE
	.align		4
.L_5:
        /*0024*/ 	.byte	0x04, 0x12
        /*0026*/ 	.short	(.L_7 - .L_6)
	.align		4
.L_6:
        /*0028*/ 	.word	index@(triton_poi_fused_convolution_relu_3)
        /*002c*/ 	.word	0x00000000
.L_7:


//--------------------- .nv.info.triton_poi_fused_convolution_relu_3 --------------------------
	.section	.nv.info.triton_poi_fused_convolution_relu_3,"",@"SHT_CUDA_INFO"
	.sectionflags	@""
	.align	4


	//----- nvinfo : EIATTR_CUDA_API_VERSION
	.align		4
        /*0000*/ 	.byte	0x04, 0x37
        /*0002*/ 	.short	(.L_9 - .L_8)
.L_8:
        /*0004*/ 	.word	0x0000007c


	//----- nvinfo : EIATTR_KPARAM_INFO
	.align		4
.L_9:
        /*0008*/ 	.byte	0x04, 0x17
        /*000a*/ 	.short	(.L_11 - .L_10)
.L_10:
        /*000c*/ 	.word	0x00000000
        /*0010*/ 	.short	0x0002
        /*0012*/ 	.short	0x0010
        /*0014*/ 	.byte	0x00, 0xf0, 0x11, 0x00


	//----- nvinfo : EIATTR_KPARAM_INFO
	.align		4
.L_11:
        /*0018*/ 	.byte	0x04, 0x17
        /*001a*/ 	.short	(.L_13 - .L_12)
.L_12:
        /*001c*/ 	.word	0x00000000
        /*0020*/ 	.short	0x0001
        /*0022*/ 	.short	0x0008
        /*0024*/ 	.byte	0x00, 0xf4, 0x21, 0x00


	//----- nvinfo : EIATTR_KPARAM_INFO
	.align		4
.L_13:
        /*0028*/ 	.byte	0x04, 0x17
        /*002a*/ 	.short	(.L_15 - .L_14)
.L_14:
        /*002c*/ 	.word	0x00000000
        /*0030*/ 	.short	0x0000
        /*0032*/ 	.short	0x0000
        /*0034*/ 	.byte	0x00, 0xf4, 0x21, 0x00


	//----- nvinfo : EIATTR_SPARSE_MMA_MASK
	.align		4
.L_15:
        /*0038*/ 	.byte	0x03, 0x50
        /*003a*/ 	.short	0x0000


	//----- nvinfo : EIATTR_MAXREG_COUNT
	.align		4
        /*003c*/ 	.byte	0x03, 0x1b
        /*003e*/ 	.short	0x00ff


	//----- nvinfo : EIATTR_EXIT_INSTR_OFFSETS
	.align		4
        /*0040*/ 	.byte	0x04, 0x1c
        /*0042*/ 	.short	(.L_17 - .L_16)


	//   ....[0]....
.L_16:
        /*0044*/ 	.word	0x00000170


	//----- nvinfo : EIATTR_REQNTID
	.align		4
.L_17:
        /*0048*/ 	.byte	0x04, 0x10
        /*004a*/ 	.short	(.L_19 - .L_18)
.L_18:
        /*004c*/ 	.word	0x00000080
        /*0050*/ 	.word	0x00000001
        /*0054*/ 	.word	0x00000001


	//----- nvinfo : EIATTR_CBANK_PARAM_SIZE
	.align		4
.L_19:
        /*0058*/ 	.byte	0x03, 0x19
        /*005a*/ 	.short	0x0014


	//----- nvinfo : EIATTR_PARAM_CBANK
	.align		4
        /*005c*/ 	.byte	0x04, 0x0a
        /*005e*/ 	.short	(.L_21 - .L_20)
	.align		4
.L_20:
        /*0060*/ 	.word	index@(.nv.constant0.triton_poi_fused_convolution_relu_3)
        /*0064*/ 	.short	0x0210
        /*0066*/ 	.short	0x0014


	//----- nvinfo : EIATTR_SW_WAR
	.align		4
.L_21:
        /*0068*/ 	.byte	0x04, 0x36
        /*006a*/ 	.short	(.L_23 - .L_22)
.L_22:
        /*006c*/ 	.word	0x00000008
.L_23:


//--------------------- .nv.callgraph             --------------------------
	.section	.nv.callgraph,"",@"SHT_CUDA_CALLGRAPH"
	.align	4
	.sectionentsize	8
	.align		4
        /*0000*/ 	.word	0x00000000
	.align		4
        /*0004*/ 	.word	0xffffffff
	.align		4
        /*0008*/ 	.word	0x00000000
	.align		4
        /*000c*/ 	.word	0xfffffffe
	.align		4
        /*0010*/ 	.word	0x00000000
	.align		4
        /*0014*/ 	.word	0xfffffffd
	.align		4
        /*0018*/ 	.word	0x00000000
	.align		4
        /*001c*/ 	.word	0xfffffffc


//--------------------- .text.triton_poi_fused_convolution_relu_3 --------------------------
	.section	.text.triton_poi_fused_convolution_relu_3,"ax",@progbits
	.align	128
        .global         triton_poi_fused_convolution_relu_3
        .type           triton_poi_fused_convolution_relu_3,@function
        .size           triton_poi_fused_convolution_relu_3,(.L_x_1 - triton_poi_fused_convolution_relu_3)
        .other          triton_poi_fused_convolution_relu_3,@"STO_CUDA_ENTRY STV_DEFAULT"
triton_poi_fused_convolution_relu_3:
.text.triton_poi_fused_convolution_relu_3:
[----:B------:R-:W-:Y:S01]  /*0000*/  LDC R1, c[0x0][0x28] ;  /* 0x00000a00ff017b82 */ /* 0x000fe20000000800 */
[----:B------:R-:W1:Y:S07]  /*0010*/  S2R R0, SR_TID.X ;  /* 0x0000000000007919 */ /* 0x000e6e0000002100 */
[----:B------:R-:W2:Y:S01]  /*0020*/  LDC.64 R2, c[0x0][0x210] ;  /* 0x00008400ff027b82 */ /* 0x000ea20000000a00 */
[----:B------:R-:W-:Y:S01]  /*0030*/  ULDC.64 UR4, c[0x0][0x208] ;  /* 0x0000820000047ab9 */ /* 0x000fe20000000a00 */
[----:B------:R-:W3:Y:S01]  /*0040*/  S2R R7, SR_CTAID.X ;  /* 0x0000000000077919 */ /* 0x000ee20000002500 */
[----:B-1----:R-:W-:-:S02]  /*0050*/  LOP3.LUT R0, R0, 0x7f, RZ, 0xc0, !PT ;  /* 0x0000007f00007812 */ /* 0x002fc400078ec0ff */
[----:B---3--:R-:W-:-:S03]  /*0060*/  SHF.R.S32.HI R4, RZ, 0x18, R7 ;  /* 0x00000018ff047819 */ /* 0x008fc60000011407 */
[----:B------:R-:W-:Y:S01]  /*0070*/  IMAD R7, R7, 0x80, R0 ;  /* 0x0000008007077824 */ /* 0x000fe200078e0200 */
[----:B------:R-:W-:-:S03]  /*0080*/  SGXT R0, R4, 0x1 ;  /* 0x000000010400781a */ /* 0x000fc60000000200 */
[----:B--2---:R-:W-:Y:S01]  /*0090*/  IMAD.WIDE R2, R7, 0x4, R2 ;  /* 0x0000000407027825 */ /* 0x004fe200078e0202 */
[----:B------:R-:W1:Y:S01]  /*00a0*/  LDC.64 R4, c[0x0][0x218] ;  /* 0x00008600ff047b82 */ /* 0x000e620000000a00 */
[----:B------:R-:W-:-:S04]  /*00b0*/  LEA.HI R0, R0, R7, RZ, 0x8 ;  /* 0x0000000700007211 */ /* 0x000fc800078f40ff */
[----:B------:R-:W-:-:S04]  /*00c0*/  SHF.R.S32.HI R0, RZ, 0x8, R0 ;  /* 0x00000008ff007819 */ /* 0x000fc80000011400 */
[----:B------:R-:W-:-:S04]  /*00d0*/  LEA.HI R6, R0, R0, RZ, 0x5 ;  /* 0x0000000000067211 */ /* 0x000fc800078f28ff */
[----:B------:R-:W-:-:S05]  /*00e0*/  LOP3.LUT R9, R6, 0xffffffe0, RZ, 0xc0, !PT ;  /* 0xffffffe006097812 */ /* 0x000fca00078ec0ff */
[----:B------:R-:W-:Y:S02]  /*00f0*/  IMAD.IADD R9, R0, 0x1, -R9 ;  /* 0x0000000100097824 */ /* 0x000fe400078e0a09 */
[----:B------:R-:W2:Y:S02]  /*0100*/  LDG.E R0, desc[UR4][R2.64] ;  /* 0x0000000402007981 */ /* 0x000ea4000c1e1900 */
[----:B-1----:R-:W-:-:S06]  /*0110*/  IMAD.WIDE R4, R9, 0x4, R4 ;  /* 0x0000000409047825 */ /* 0x002fcc00078e0204 */
[----:B------:R-:W2:Y:S02]  /*0120*/  LDG.E.EL R5, desc[UR4][R4.64] ;  /* 0x0000000404057981 */ /* 0x000ea4000c2e1900 */
[C---:B--2---:R-:W-:Y:S01]  /*0130*/  FADD R6, R0.reuse, R5 ;  /* 0x0000000500067221 */ /* 0x044fe20000000000 */
[----:B------:R-:W-:-:S04]  /*0140*/  FSETP.GEU.AND P0, PT, R0, -R5, PT ;  /* 0x800000050000720b */ /* 0x000fc80003f0e000 */
[----:B------:R-:W-:-:S05]  /*0150*/  FSEL R7, R6, RZ, P0 ;  /* 0x000000ff06077208 */ /* 0x000fca0000000000 */
[----:B------:R-:W-:Y:S01]  /*0160*/  STG.E desc[UR4][R2.64], R7 ;  /* 0x0000000702007986 */ /* 0x000fe2000c101904 */
[----:B------:R-:W-:Y:S05]  /*0170*/  EXIT ;  /* 0x000000000000794d */ /* 0x000fea0003800000 */
.L_x_0:
[----:B------:R-:W-:-:S00]  /*0180*/  BRA `(.L_x_0) ;  /* 0xfffffffc00fc7947 */ /* 0x000fc0000383ffff */
[----:B------:R-:W-:-:S00]  /*0190*/  NOP ;  /* 0x0000000000007918 */ /* 0x000fc00000000000 */
        /* <DEDUP_REMOVED lines=14> */
.L_x_1:


//--------------------- .nv.constant0.triton_poi_fused_convolution_relu_3 --------------------------
	.section	.nv.constant0.triton_poi_fused_convolution_relu_3,"a",@progbits
	.sectionflags	@""
	.align	4
.nv.constant0.triton_poi_fused_convolution_relu_3:
	.zero		548
